//
// Generated by NVIDIA NVVM Compiler
//
// Compiler Build ID: CL-36424714
// Cuda compilation tools, release 13.0, V13.0.88
// Based on NVVM 20.0.0
//

.version 9.0
.target sm_100
.address_size 64

	// .globl	_Z9sumKernelPiS_
// smem_first has been demoted
// smem_second has been demoted

.visible .entry _Z9sumKernelPiS_(
	.param .u64 .ptr .align 1 _Z9sumKernelPiS__param_0,
	.param .u64 .ptr .align 1 _Z9sumKernelPiS__param_1
)
{
	.reg .pred 	%p<4>;
	.reg .b32 	%r<25>;
	.reg .b64 	%rd<7>;
	// demoted variable
	.shared .align 4 .b8 smem_first[256];
	// demoted variable
	.shared .align 4 .b8 smem_second[8];
	ld.param.u64 	%rd2, [_Z9sumKernelPiS__param_0];
	ld.param.u64 	%rd1, [_Z9sumKernelPiS__param_1];
	cvta.to.global.u64 	%rd3, %rd2;
	mov.u32 	%r1, %tid.x;
	mul.wide.u32 	%rd4, %r1, 4;
	add.s64 	%rd5, %rd3, %rd4;
	ld.global.u32 	%r10, [%rd5];
	add.s32 	%r11, %r10, %r1;
	shl.b32 	%r12, %r1, 2;
	mov.u32 	%r13, smem_first;
	add.s32 	%r22, %r13, %r12;
	st.shared.u32 	[%r22], %r11;
	and.b32  	%r14, %r1, 31;
	setp.ne.s32 	%p1, %r14, 0;
	@%p1 bra 	$L__BB0_4;
	shr.u32 	%r16, %r1, 3;
	mov.u32 	%r17, smem_second;
	add.s32 	%r3, %r17, %r16;
	mov.b32 	%r23, 0;
	mov.u32 	%r24, %r23;
$L__BB0_2:
	.pragma "nounroll";
	ld.shared.u32 	%r18, [%r22];
	add.s32 	%r23, %r23, %r18;
	add.s32 	%r24, %r24, 1;
	add.s32 	%r22, %r22, 4;
	setp.ne.s32 	%p2, %r24, 32;
	@%p2 bra 	$L__BB0_2;
	st.shared.u32 	[%r3], %r23;
$L__BB0_4:
	bar.sync 	0;
	setp.ne.s32 	%p3, %r1, 0;
	@%p3 bra 	$L__BB0_6;
	ld.shared.u32 	%r19, [smem_second];
	ld.shared.u32 	%r20, [smem_second+4];
	add.s32 	%r21, %r19, %r20;
	cvta.to.global.u64 	%rd6, %rd1;
	st.global.u32 	[%rd6], %r21;
$L__BB0_6:
	ret;

}


// ===== COMPILED SASS (sm_100) =====

	.target	sm_100

	.elftype	@"ET_EXEC"


//--------------------- .note.nv.tkinfo           --------------------------
	.section	.note.nv.tkinfo,"",@"SHT_NOTE"
	.sectionflags	@"SHF_NOTE_NV_TKINFO"
	.tkinfo
        /*0018*/ 	.word	0x00000002
        /*0030*/ 	.string	""
        /*0030*/ 	.string	"ptxas"
        /*0030*/ 	.string	"Cuda compilation tools, release 13.0, V13.0.88"
        /*0030*/ 	.string	"Build cuda_13.0.r13.0/compiler.36424714_0"
        /*0030*/ 	.string	"-arch sm_100 -m 64 "



//--------------------- .note.nv.cuinfo           --------------------------
	.section	.note.nv.cuinfo,"",@"SHT_NOTE"
	.sectionflags	@"SHF_NOTE_NV_CUINFO"
        /*0018*/ 	.short	0x0002
        /*001a*/ 	.short	0x0064
        /*001c*/ 	.short	0x0082
	.zero		2


//--------------------- .nv.info                  --------------------------
	.section	.nv.info,"",@"SHT_CUDA_INFO"
	.align	4


	//----- nvinfo : EIATTR_REGCOUNT
	.align		4
        /*0000*/ 	.byte	0x04, 0x2f
        /*0002*/ 	.short	(.L_1 - .L_0)
	.align		4
.L_0:
        /*0004*/ 	.word	index@(_Z9sumKernelPiS_)
        /*0008*/ 	.word	0x0000000a


	//----- nvinfo : EIATTR_FRAME_SIZE
	.align		4
.L_1:
        /*000c*/ 	.byte	0x04, 0x11
        /*000e*/ 	.short	(.L_3 - .L_2)
	.align		4
.L_2:
        /*0010*/ 	.word	index@(_Z9sumKernelPiS_)
        /*0014*/ 	.word	0x00000000


	//----- nvinfo : EIATTR_MIN_STACK_SIZE
	.align		4
.L_3:
        /*0018*/ 	.byte	0x04, 0x12
        /*001a*/ 	.short	(.L_5 - .L_4)
	.align		4
.L_4:
        /*001c*/ 	.word	index@(_Z9sumKernelPiS_)
        /*0020*/ 	.word	0x00000000
.L_5:


//--------------------- .nv.compat                --------------------------
	.section	.nv.compat,"",@"SHT_CUDA_COMPAT_INFO"
	.align	4
        /*0000*/ 	.byte	0x02, 0x09, 0x00, 0x00, 0x02, 0x02, 0x01, 0x00, 0x02, 0x05, 0x05, 0x00, 0x03, 0x07, 0x01, 0x01
        /*0010*/ 	.byte	0x02, 0x03, 0x00, 0x00, 0x02, 0x06, 0x01, 0x00, 0x04, 0x0b, 0x08, 0x00, 0x09, 0x00, 0x00, 0x00
        /*0020*/ 	.byte	0x00, 0x00, 0x00, 0x00


//--------------------- .nv.info._Z9sumKernelPiS_ --------------------------
	.section	.nv.info._Z9sumKernelPiS_,"",@"SHT_CUDA_INFO"
	.sectionflags	@""
	.align	4


	//----- nvinfo : EIATTR_CUDA_API_VERSION
	.align		4
        /*0000*/ 	.byte	0x04, 0x37
        /*0002*/ 	.short	(.L_7 - .L_6)
.L_6:
        /*0004*/ 	.word	0x00000082


	//----- nvinfo : EIATTR_KPARAM_INFO
	.align		4
.L_7:
        /*0008*/ 	.byte	0x04, 0x17
        /*000a*/ 	.short	(.L_9 - .L_8)
.L_8:
        /*000c*/ 	.word	0x00000000
        /*0010*/ 	.short	0x0001
        /*0012*/ 	.short	0x0008
        /*0014*/ 	.byte	0x00, 0xf5, 0x21, 0x00


	//----- nvinfo : EIATTR_KPARAM_INFO
	.align		4
.L_9:
        /*0018*/ 	.byte	0x04, 0x17
        /*001a*/ 	.short	(.L_11 - .L_10)
.L_10:
        /*001c*/ 	.word	0x00000000
        /*0020*/ 	.short	0x0000
        /*0022*/ 	.short	0x0000
        /*0024*/ 	.byte	0x00, 0xf5, 0x21, 0x00


	//----- nvinfo : EIATTR_SPARSE_MMA_MASK
	.align		4
.L_11:
        /*0028*/ 	.byte	0x03, 0x50
        /*002a*/ 	.short	0x0000


	//----- nvinfo : EIATTR_MAXREG_COUNT
	.align		4
        /*002c*/ 	.byte	0x03, 0x1b
        /*002e*/ 	.short	0x00ff


	//----- nvinfo : EIATTR_NUM_BARRIERS
	.align		4
        /*0030*/ 	.byte	0x02, 0x4c
        /*0032*/ 	.byte	0x01
	.zero		1


	//----- nvinfo : EIATTR_MERCURY_ISA_VERSION
	.align		4
        /*0034*/ 	.byte	0x03, 0x5f
        /*0036*/ 	.short	0x0101


	//----- nvinfo : EIATTR_VRC_CTA_INIT_COUNT
	.align		4
        /*0038*/ 	.byte	0x02, 0x4a
	.zero		1
	.zero		1


	//----- nvinfo : EIATTR_EXIT_INSTR_OFFSETS
	.align		4
        /*003c*/ 	.byte	0x04, 0x1c
        /*003e*/ 	.short	(.L_13 - .L_12)


	//   ....[0]....
.L_12:
        /*0040*/ 	.word	0x000001e0


	//   ....[1]....
        /*0044*/ 	.word	0x00000230


	//----- nvinfo : EIATTR_CRS_STACK_SIZE
	.align		4
.L_13:
        /*0048*/ 	.byte	0x04, 0x1e
        /*004a*/ 	.short	(.L_15 - .L_14)
.L_14:
        /*004c*/ 	.word	0x00000000


	//----- nvinfo : EIATTR_CBANK_PARAM_SIZE
	.align		4
.L_15:
        /*0050*/ 	.byte	0x03, 0x19
        /*0052*/ 	.short	0x0010


	//----- nvinfo : EIATTR_PARAM_CBANK
	.align		4
        /*0054*/ 	.byte	0x04, 0x0a
        /*0056*/ 	.short	(.L_17 - .L_16)
	.align		4
.L_16:
        /*0058*/ 	.word	index@(.nv.constant0._Z9sumKernelPiS_)
        /*005c*/ 	.short	0x0380
        /*005e*/ 	.short	0x0010


	//----- nvinfo : EIATTR_SW_WAR
	.align		4
.L_17:
        /*0060*/ 	.byte	0x04, 0x36
        /*0062*/ 	.short	(.L_19 - .L_18)
.L_18:
        /*0064*/ 	.word	0x00000008
.L_19:


//--------------------- .nv.callgraph             --------------------------
	.section	.nv.callgraph,"",@"SHT_CUDA_CALLGRAPH"
	.align	4
	.sectionentsize	8
	.align		4
        /*0000*/ 	.word	0x00000000
	.align		4
        /*0004*/ 	.word	0xffffffff
	.align		4
        /*0008*/ 	.word	0x00000000
	.align		4
        /*000c*/ 	.word	0xfffffffe
	.align		4
        /*0010*/ 	.word	0x00000000
	.align		4
        /*0014*/ 	.word	0xfffffffd
	.align		4
        /*0018*/ 	.word	0x00000000
	.align		4
        /*001c*/ 	.word	0xfffffffc


//--------------------- .text._Z9sumKernelPiS_    --------------------------
	.section	.text._Z9sumKernelPiS_,"ax",@progbits
	.align	128
        .global         _Z9sumKernelPiS_
        .type           _Z9sumKernelPiS_,@function
        .size           _Z9sumKernelPiS_,(.L_x_4 - _Z9sumKernelPiS_)
        .other          _Z9sumKernelPiS_,@"STO_CUDA_ENTRY STV_DEFAULT"
_Z9sumKernelPiS_:
.text._Z9sumKernelPiS_:
[----:B------:R-:W-:Y:S01]  /*0000*/  LDC R1, c[0x0][0x37c] ;  /* 0x0000df00ff017b82 */ /* 0x000fe20000000800 */
[----:B------:R-:W0:Y:S07]  /*0010*/  S2R R7, SR_TID.X ;  /* 0x0000000000077919 */ /* 0x000e2e0000002100 */
[----:B------:R-:W0:Y:S01]  /*0020*/  LDC.64 R2, c[0x0][0x380] ;  /* 0x0000e000ff027b82 */ /* 0x000e220000000a00 */
[----:B------:R-:W1:Y:S01]  /*0030*/  LDCU.64 UR8, c[0x0][0x358] ;  /* 0x00006b00ff0877ac */ /* 0x000e620008000a00 */
[----:B0-----:R-:W-:-:S06]  /*0040*/  IMAD.WIDE.U32 R2, R7, 0x4, R2 ;  /* 0x0000000407027825 */ /* 0x001fcc00078e0002 */
[----:B-1----:R-:W2:Y:S01]  /*0050*/  LDG.E R2, desc[UR8][R2.64] ;  /* 0x0000000802027981 */ /* 0x002ea2000c1e1900 */
[----:B------:R-:W0:Y:S01]  /*0060*/  S2UR UR7, SR_CgaCtaId ;  /* 0x00000000000779c3 */ /* 0x000e220000008800 */
[----:B------:R-:W-:Y:S01]  /*0070*/  UMOV UR5, 0x400 ;  /* 0x0000040000057882 */ /* 0x000fe20000000000 */
[----:B------:R-:W-:Y:S01]  /*0080*/  LOP3.LUT P0, RZ, R7, 0x1f, RZ, 0xc0, !PT ;  /* 0x0000001f07ff7812 */ /* 0x000fe2000780c0ff */
[----:B------:R-:W-:Y:S01]  /*0090*/  BSSY.RECONVERGENT B0, `(.L_x_0) ;  /* 0x0000012000007945 */ /* 0x000fe20003800200 */
[----:B0-----:R-:W-:-:S06]  /*00a0*/  ULEA UR6, UR7, UR5, 0x18 ;  /* 0x0000000507067291 */ /* 0x001fcc000f8ec0ff */
[----:B------:R-:W-:Y:S01]  /*00b0*/  LEA R5, R7, UR6, 0x2 ;  /* 0x0000000607057c11 */ /* 0x000fe2000f8e10ff */
[----:B--2---:R-:W-:-:S05]  /*00c0*/  IMAD.IADD R0, R2, 0x1, R7 ;  /* 0x0000000102007824 */ /* 0x004fca00078e0207 */
[----:B------:R0:W-:Y:S01]  /*00d0*/  STS [R5], R0 ;  /* 0x0000000005007388 */ /* 0x0001e20000000800 */
[----:B------:R-:W-:Y:S05]  /*00e0*/  @P0 BRA `(.L_x_1) ;  /* 0x0000000000300947 */ /* 0x000fea0003800000 */
[----:B------:R-:W-:Y:S01]  /*00f0*/  UIADD3 UR4, UPT, UPT, UR5, 0x100, URZ ;  /* 0x0000010005047890 */ /* 0x000fe2000fffe0ff */
[----:B------:R-:W-:-:S03]  /*0100*/  IMAD.MOV.U32 R3, RZ, RZ, RZ ;  /* 0x000000ffff037224 */ /* 0x000fc600078e00ff */
[----:B------:R-:W-:-:S06]  /*0110*/  ULEA UR4, UR7, UR4, 0x18 ;  /* 0x0000000407047291 */ /* 0x000fcc000f8ec0ff */
[----:B0-----:R-:W-:Y:S01]  /*0120*/  LEA.HI R0, R7, UR4, RZ, 0x1d ;  /* 0x0000000407007c11 */ /* 0x001fe2000f8fe8ff */
[----:B------:R-:W-:-:S06]  /*0130*/  UMOV UR4, URZ ;  /* 0x000000ff00047c82 */ /* 0x000fcc0008000000 */
.L_x_2:
[----:B------:R0:W1:Y:S01]  /*0140*/  LDS R2, [R5] ;  /* 0x0000000005027984 */ /* 0x0000620000000800 */
[----:B------:R-:W-:-:S04]  /*0150*/  UIADD3 UR4, UPT, UPT, UR4, 0x1, URZ ;  /* 0x0000000104047890 */ /* 0x000fc8000fffe0ff */
[----:B------:R-:W-:Y:S01]  /*0160*/  UISETP.NE.AND UP0, UPT, UR4, 0x20, UPT ;  /* 0x000000200400788c */ /* 0x000fe2000bf05270 */
[----:B0-----:R-:W-:Y:S01]  /*0170*/  VIADD R5, R5, 0x4 ;  /* 0x0000000405057836 */ /* 0x001fe20000000000 */
[----:B-1----:R-:W-:-:S07]  /*0180*/  IADD3 R3, PT, PT, R2, R3, RZ ;  /* 0x0000000302037210 */ /* 0x002fce0007ffe0ff */
[----:B------:R-:W-:Y:S05]  /*0190*/  BRA.U UP0, `(.L_x_2) ;  /* 0xfffffffd00e87547 */ /* 0x000fea000b83ffff */
[----:B------:R1:W-:Y:S02]  /*01a0*/  STS [R0], R3 ;  /* 0x0000000300007388 */ /* 0x0003e40000000800 */
.L_x_1:
[----:B------:R-:W-:Y:S05]  /*01b0*/  BSYNC.RECONVERGENT B0 ;  /* 0x0000000000007941 */ /* 0x000fea0003800200 */
.L_x_0:
[----:B------:R-:W-:Y:S01]  /*01c0*/  BAR.SYNC.DEFER_BLOCKING 0x0 ;  /* 0x0000000000007b1d */ /* 0x000fe20000010000 */
[----:B------:R-:W-:-:S13]  /*01d0*/  ISETP.NE.AND P0, PT, R7, RZ, PT ;  /* 0x000000ff0700720c */ /* 0x000fda0003f05270 */
[----:B------:R-:W-:Y:S05]  /*01e0*/  @P0 EXIT ;  /* 0x000000000000094d */ /* 0x000fea0003800000 */
[----:B0-----:R-:W0:Y:S01]  /*01f0*/  LDS.64 R4, [UR6+0x100] ;  /* 0x00010006ff047984 */ /* 0x001e220008000a00 */
[----:B-1----:R-:W1:Y:S01]  /*0200*/  LDC.64 R2, c[0x0][0x388] ;  /* 0x0000e200ff027b82 */ /* 0x002e620000000a00 */
[----:B0-----:R-:W-:-:S05]  /*0210*/  IADD3 R5, PT, PT, R4, R5, RZ ;  /* 0x0000000504057210 */ /* 0x001fca0007ffe0ff */
[----:B-1----:R-:W-:Y:S01]  /*0220*/  STG.E desc[UR8][R2.64], R5 ;  /* 0x0000000502007986 */ /* 0x002fe2000c101908 */
[----:B------:R-:W-:Y:S05]  /*0230*/  EXIT ;  /* 0x000000000000794d */ /* 0x000fea0003800000 */
.L_x_3:
[----:B------:R-:W-:-:S00]  /*0240*/  BRA `(.L_x_3) ;  /* 0xfffffffc00fc7947 */ /* 0x000fc0000383ffff */
[----:B------:R-:W-:-:S00]  /*0250*/  NOP ;  /* 0x0000000000007918 */ /* 0x000fc00000000000 */
        /* <DEDUP_REMOVED lines=10> */
.L_x_4:


//--------------------- .nv.shared._Z9sumKernelPiS_ --------------------------
	.section	.nv.shared._Z9sumKernelPiS_,"aw",@nobits
	.sectionflags	@""
	.align	4
.nv.shared._Z9sumKernelPiS_:
	.zero		1288


//--------------------- .nv.shared.reserved.0     --------------------------
	.section	.nv.shared.reserved.0,"aw",@nobits
	.weak		__nv_reservedSMEM_offset_0_alias
	.size		__nv_reservedSMEM_offset_0_alias, 0, 64
	.other		__nv_reservedSMEM_offset_0_alias,@"STO_CUDA_RESERVED_SHARED STV_DEFAULT"
__nv_reservedSMEM_offset_0_alias:
	.zero		0
	.zero		64


//--------------------- .nv.constant0._Z9sumKernelPiS_ --------------------------
	.section	.nv.constant0._Z9sumKernelPiS_,"a",@progbits
	.sectionflags	@""
	.align	4
.nv.constant0._Z9sumKernelPiS_:
	.zero		912


//--------------------- SYMBOLS --------------------------

	.type		.nv.reservedSmem.offset0,@object
	.size		.nv.reservedSmem.offset0,0x4
	.type		.nv.reservedSmem.cap,@object
	.size		.nv.reservedSmem.cap,0x4
